	.headerflags	@"EF_CUDA_TEXMODE_UNIFIED EF_CUDA_64BIT_ADDRESS EF_CUDA_ACCELERATORS EF_CUDA_SM90 EF_CUDA_VIRTUAL_SM(EF_CUDA_SM90)"
	.elftype	@"ET_EXEC"


//--------------------- .nv.info                  --------------------------
	.section	.nv.info,"",@"SHT_CUDA_INFO"
	.align	4


	//----- nvinfo : EIATTR_REGCOUNT
	.align		4
        /*0000*/ 	.byte	0x04, 0x2f
        /*0002*/ 	.short	(.L_3 - .L_2)
	.align		4
.L_2:
        /*0004*/ 	.word	index@(triton_poi_fused__native_batch_norm_legit_no_training_relu_24)
        /*0008*/ 	.word	0x00000020


	//----- nvinfo : EIATTR_MIN_STACK_SIZE
	.align		4
.L_3:
        /*000c*/ 	.byte	0x04, 0x12
        /*000e*/ 	.short	(.L_5 - .L_4)
	.align		4
.L_4:
        /*0010*/ 	.word	index@(triton_poi_fused__native_batch_norm_legit_no_training_relu_24)
        /*0014*/ 	.word	0x00000000


	//----- nvinfo : EIATTR_FRAME_SIZE
	.align		4
.L_5:
        /*0018*/ 	.byte	0x04, 0x11
        /*001a*/ 	.short	(.L_7 - .L_6)
	.align		4
.L_6:
        /*001c*/ 	.word	index@(triton_poi_fused__native_batch_norm_legit_no_training_relu_24)
        /*0020*/ 	.word	0x00000000


	//----- nvinfo : EIATTR_MIN_STACK_SIZE
	.align		4
.L_7:
        /*0024*/ 	.byte	0x04, 0x12
        /*0026*/ 	.short	(.L_9 - .L_8)
	.align		4
.L_8:
        /*0028*/ 	.word	index@(triton_poi_fused__native_batch_norm_legit_no_training_relu_24)
        /*002c*/ 	.word	0x00000000
.L_9:


//--------------------- .nv.info.triton_poi_fused__native_batch_norm_legit_no_training_relu_24 --------------------------
	.section	.nv.info.triton_poi_fused__native_batch_norm_legit_no_training_relu_24,"",@"SHT_CUDA_INFO"
	.sectionflags	@""
	.align	4


	//----- nvinfo : EIATTR_CUDA_API_VERSION
	.align		4
        /*0000*/ 	.byte	0x04, 0x37
        /*0002*/ 	.short	(.L_11 - .L_10)
.L_10:
        /*0004*/ 	.word	0x0000007c


	//----- nvinfo : EIATTR_KPARAM_INFO
	.align		4
.L_11:
        /*0008*/ 	.byte	0x04, 0x17
        /*000a*/ 	.short	(.L_13 - .L_12)
.L_12:
        /*000c*/ 	.word	0x00000000
        /*0010*/ 	.short	0x0007
        /*0012*/ 	.short	0x0034
        /*0014*/ 	.byte	0x00, 0xf0, 0x11, 0x00


	//----- nvinfo : EIATTR_KPARAM_INFO
	.align		4
.L_13:
        /*0018*/ 	.byte	0x04, 0x17
        /*001a*/ 	.short	(.L_15 - .L_14)
.L_14:
        /*001c*/ 	.word	0x00000000
        /*0020*/ 	.short	0x0006
        /*0022*/ 	.short	0x0030
        /*0024*/ 	.byte	0x00, 0xf0, 0x11, 0x00


	//----- nvinfo : EIATTR_KPARAM_INFO
	.align		4
.L_15:
        /*0028*/ 	.byte	0x04, 0x17
        /*002a*/ 	.short	(.L_17 - .L_16)
.L_16:
        /*002c*/ 	.word	0x00000000
        /*0030*/ 	.short	0x0005
        /*0032*/ 	.short	0x0028
        /*0034*/ 	.byte	0x00, 0xf4, 0x21, 0x00


	//----- nvinfo : EIATTR_KPARAM_INFO
	.align		4
.L_17:
        /*0038*/ 	.byte	0x04, 0x17
        /*003a*/ 	.short	(.L_19 - .L_18)
.L_18:
        /*003c*/ 	.word	0x00000000
        /*0040*/ 	.short	0x0004
        /*0042*/ 	.short	0x0020
        /*0044*/ 	.byte	0x00, 0xf4, 0x21, 0x00


	//----- nvinfo : EIATTR_KPARAM_INFO
	.align		4
.L_19:
        /*0048*/ 	.byte	0x04, 0x17
        /*004a*/ 	.short	(.L_21 - .L_20)
.L_20:
        /*004c*/ 	.word	0x00000000
        /*0050*/ 	.short	0x0003
        /*0052*/ 	.short	0x0018
        /*0054*/ 	.byte	0x00, 0xf4, 0x21, 0x00


	//----- nvinfo : EIATTR_KPARAM_INFO
	.align		4
.L_21:
        /*0058*/ 	.byte	0x04, 0x17
        /*005a*/ 	.short	(.L_23 - .L_22)
.L_22:
        /*005c*/ 	.word	0x00000000
        /*0060*/ 	.short	0x0002
        /*0062*/ 	.short	0x0010
        /*0064*/ 	.byte	0x00, 0xf4, 0x21, 0x00


	//----- nvinfo : EIATTR_KPARAM_INFO
	.align		4
.L_23:
        /*0068*/ 	.byte	0x04, 0x17
        /*006a*/ 	.short	(.L_25 - .L_24)
.L_24:
        /*006c*/ 	.word	0x00000000
        /*0070*/ 	.short	0x0001
        /*0072*/ 	.short	0x0008
        /*0074*/ 	.byte	0x00, 0xf4, 0x21, 0x00


	//----- nvinfo : EIATTR_KPARAM_INFO
	.align		4
.L_25:
        /*0078*/ 	.byte	0x04, 0x17
        /*007a*/ 	.short	(.L_27 - .L_26)
.L_26:
        /*007c*/ 	.word	0x00000000
        /*0080*/ 	.short	0x0000
        /*0082*/ 	.short	0x0000
        /*0084*/ 	.byte	0x00, 0xf4, 0x21, 0x00


	//----- nvinfo : EIATTR_SPARSE_MMA_MASK
	.align		4
.L_27:
        /*0088*/ 	.byte	0x03, 0x50
        /*008a*/ 	.short	0x0000


	//----- nvinfo : EIATTR_MAXREG_COUNT
	.align		4
        /*008c*/ 	.byte	0x03, 0x1b
        /*008e*/ 	.short	0x00ff


	//----- nvinfo : EIATTR_EXIT_INSTR_OFFSETS
	.align		4
        /*0090*/ 	.byte	0x04, 0x1c
        /*0092*/ 	.short	(.L_29 - .L_28)


	//   ....[0]....
.L_28:
        /*0094*/ 	.word	0x000010b0


	//   ....[1]....
        /*0098*/ 	.word	0x00001130


	//----- nvinfo : EIATTR_REQNTID
	.align		4
.L_29:
        /*009c*/ 	.byte	0x04, 0x10
        /*009e*/ 	.short	(.L_31 - .L_30)
.L_30:
        /*00a0*/ 	.word	0x00000100
        /*00a4*/ 	.word	0x00000001
        /*00a8*/ 	.word	0x00000001


	//----- nvinfo : EIATTR_CBANK_PARAM_SIZE
	.align		4
.L_31:
        /*00ac*/ 	.byte	0x03, 0x19
        /*00ae*/ 	.short	0x0038


	//----- nvinfo : EIATTR_PARAM_CBANK
	.align		4
        /*00b0*/ 	.byte	0x04, 0x0a
        /*00b2*/ 	.short	(.L_33 - .L_32)
	.align		4
.L_32:
        /*00b4*/ 	.word	index@(.nv.constant0.triton_poi_fused__native_batch_norm_legit_no_training_relu_24)
        /*00b8*/ 	.short	0x0210
        /*00ba*/ 	.short	0x0038


	//----- nvinfo : EIATTR_SW_WAR
	.align		4
.L_33:
        /*00bc*/ 	.byte	0x04, 0x36
        /*00be*/ 	.short	(.L_35 - .L_34)
.L_34:
        /*00c0*/ 	.word	0x00000008
.L_35:


//--------------------- .nv.callgraph             --------------------------
	.section	.nv.callgraph,"",@"SHT_CUDA_CALLGRAPH"
	.align	4
	.sectionentsize	8
	.align		4
        /*0000*/ 	.word	0x00000000
	.align		4
        /*0004*/ 	.word	0xffffffff
	.align		4
        /*0008*/ 	.word	0x00000000
	.align		4
        /*000c*/ 	.word	0xfffffffe
	.align		4
        /*0010*/ 	.word	0x00000000
	.align		4
        /*0014*/ 	.word	0xfffffffd
	.align		4
        /*0018*/ 	.word	0x00000000
	.align		4
        /*001c*/ 	.word	0xfffffffc


//--------------------- .nv.constant4             --------------------------
	.section	.nv.constant4,"a",@progbits
	.align	8
	.align		8
.nv.constant4:
        /*0000*/ 	.dword	_$_str
	.align		8
        /*0008*/ 	.dword	_$_str_$_2


//--------------------- .text.triton_poi_fused__native_batch_norm_legit_no_training_relu_24 --------------------------
	.section	.text.triton_poi_fused__native_batch_norm_legit_no_training_relu_24,"ax",@progbits
	.sectionflags	@"SHF_BARRIERS=1"
	.align	128
        .global         triton_poi_fused__native_batch_norm_legit_no_training_relu_24
        .type           triton_poi_fused__native_batch_norm_legit_no_training_relu_24,@function
        .size           triton_poi_fused__native_batch_norm_legit_no_training_relu_24,(.L_x_1 - triton_poi_fused__native_batch_norm_legit_no_training_relu_24)
        .other          triton_poi_fused__native_batch_norm_legit_no_training_relu_24,@"STO_CUDA_ENTRY STV_DEFAULT"
triton_poi_fused__native_batch_norm_legit_no_training_relu_24:
.text.triton_poi_fused__native_batch_norm_legit_no_training_relu_24:
[----:B------:R-:W0:Y:S01]  /*0000*/  LDC R1, c[0x0][0x28] ;  /* 0x00000a00ff017b82 */ /* 0x000e220000000800 */
[----:B------:R-:W1:Y:S07]  /*0010*/  S2R R3, SR_CTAID.Y ;  /* 0x0000000000037919 */ /* 0x000e6e0000002600 */
[----:B------:R-:W2:Y:S01]  /*0020*/  LDC.64 R26, c[0x0][0x210] ;  /* 0x00008400ff1a7b82 */ /* 0x000ea20000000a00 */
[----:B------:R-:W-:Y:S01]  /*0030*/  ULDC.64 UR6, c[0x0][0x208] ;  /* 0x0000820000067ab9 */ /* 0x000fe20000000a00 */
[----:B------:R-:W3:Y:S01]  /*0040*/  S2R R0, SR_TID.X ;  /* 0x0000000000007919 */ /* 0x000ee20000002100 */
[----:B------:R-:W4:Y:S05]  /*0050*/  S2R R2, SR_CTAID.X ;  /* 0x0000000000027919 */ /* 0x000f2a0000002500 */
[----:B------:R-:W5:Y:S01]  /*0060*/  LDC.64 R20, c[0x0][0x218] ;  /* 0x00008600ff147b82 */ /* 0x000f620000000a00 */
[----:B-1----:R-:W-:Y:S01]  /*0070*/  IMAD.SHL.U32 R28, R3, 0x10, RZ ;  /* 0x00000010031c7824 */ /* 0x002fe200078e00ff */
[----:B------:R-:W-:Y:S01]  /*0080*/  SHF.R.S32.HI R4, RZ, 0x1b, R3 ;  /* 0x0000001bff047819 */ /* 0x000fe20000011403 */
[----:B---3--:R-:W-:-:S03]  /*0090*/  IMAD.SHL.U32 R3, R0, 0x4, RZ ;  /* 0x0000000400037824 */ /* 0x008fc600078e00ff */
[----:B------:R-:W-:Y:S02]  /*00a0*/  SGXT R4, R4, 0x1 ;  /* 0x000000010404781a */ /* 0x000fe40000000200 */
[----:B------:R-:W-:Y:S02]  /*00b0*/  SHF.R.U32.HI R9, RZ, 0x2, R0 ;  /* 0x00000002ff097819 */ /* 0x000fe40000011600 */
[----:B------:R-:W-:Y:S02]  /*00c0*/  LOP3.LUT R29, R28, 0xc, R3, 0xf8, !PT ;  /* 0x0000000c1c1d7812 */ /* 0x000fe400078ef803 */
[----:B------:R-:W-:Y:S02]  /*00d0*/  SGXT.U32 R9, R9, 0x6 ;  /* 0x000000060909781a */ /* 0x000fe40000000000 */
[----:B------:R-:W-:Y:S02]  /*00e0*/  LEA.HI R7, R4, R29, RZ, 0xa ;  /* 0x0000001d04077211 */ /* 0x000fe400078f50ff */
[----:B----4-:R-:W-:-:S02]  /*00f0*/  PRMT R12, R9, 0x6540, R2 ;  /* 0x00006540090c7816 */ /* 0x010fc40000000002 */
[----:B------:R-:W-:Y:S02]  /*0100*/  CS2R R8, SRZ ;  /* 0x0000000000087805 */ /* 0x000fe4000001ff00 */
[C---:B------:R-:W-:Y:S01]  /*0110*/  LOP3.LUT R4, R7.reuse, 0xfffffc00, RZ, 0xc0, !PT ;  /* 0xfffffc0007047812 */ /* 0x040fe200078ec0ff */
[----:B------:R-:W-:Y:S01]  /*0120*/  IMAD.SHL.U32 R10, R7, 0x100, RZ ;  /* 0x00000100070a7824 */ /* 0x000fe200078e00ff */
[C---:B------:R-:W-:Y:S02]  /*0130*/  LOP3.LUT R13, R12.reuse, 0x80, RZ, 0xfc, !PT ;  /* 0x000000800c0d7812 */ /* 0x040fe400078efcff */
[----:B------:R-:W-:Y:S02]  /*0140*/  CS2R R6, SRZ ;  /* 0x0000000000067805 */ /* 0x000fe4000001ff00 */
[----:B------:R-:W-:Y:S01]  /*0150*/  LOP3.LUT R11, R12, 0x40, RZ, 0xfc, !PT ;  /* 0x000000400c0b7812 */ /* 0x000fe200078efcff */
[----:B------:R-:W-:Y:S01]  /*0160*/  IMAD.IADD R29, R29, 0x1, -R4 ;  /* 0x000000011d1d7824 */ /* 0x000fe200078e0a04 */
[----:B------:R-:W-:-:S02]  /*0170*/  LOP3.LUT R14, R10, 0xfffc0000, RZ, 0xc0, !PT ;  /* 0xfffc00000a0e7812 */ /* 0x000fc400078ec0ff */
[----:B------:R-:W-:Y:S02]  /*0180*/  CS2R R4, SRZ ;  /* 0x0000000000047805 */ /* 0x000fe4000001ff00 */
[----:B------:R-:W-:Y:S02]  /*0190*/  ISETP.GE.AND P0, PT, R12, 0x100, PT ;  /* 0x000001000c00780c */ /* 0x000fe40003f06270 */
[----:B------:R-:W-:Y:S01]  /*01a0*/  ISETP.GE.AND P2, PT, R13, 0x100, PT ;  /* 0x000001000d00780c */ /* 0x000fe20003f46270 */
[----:B------:R-:W-:Y:S01]  /*01b0*/  IMAD.IADD R14, R29, 0x1, R14 ;  /* 0x000000011d0e7824 */ /* 0x000fe200078e020e */
[----:B------:R-:W-:-:S03]  /*01c0*/  ISETP.GE.AND P1, PT, R11, 0x100, PT ;  /* 0x000001000b00780c */ /* 0x000fc60003f26270 */
[C-C-:B------:R-:W-:Y:S01]  /*01d0*/  IMAD R19, R12.reuse, 0x400, R14.reuse ;  /* 0x000004000c137824 */ /* 0x140fe200078e020e */
[----:B------:R-:W-:Y:S01]  /*01e0*/  LOP3.LUT R12, R12, 0xc0, RZ, 0xfc, !PT ;  /* 0x000000c00c0c7812 */ /* 0x000fe200078efcff */
[----:B------:R-:W-:Y:S01]  /*01f0*/  IMAD R25, R13, 0x400, R14 ;  /* 0x000004000d197824 */ /* 0x000fe200078e020e */
[----:B------:R-:W-:Y:S01]  /*0200*/  LEA R23, R11, R14, 0xa ;  /* 0x0000000e0b177211 */ /* 0x000fe200078e50ff */
[----:B--2---:R-:W-:Y:S01]  /*0210*/  IMAD.WIDE R18, R19, 0x4, R26 ;  /* 0x0000000413127825 */ /* 0x004fe200078e021a */
[C---:B------:R-:W-:Y:S02]  /*0220*/  ISETP.GE.AND P3, PT, R12.reuse, 0x100, PT ;  /* 0x000001000c00780c */ /* 0x040fe40003f66270 */
[----:B------:R-:W-:Y:S01]  /*0230*/  CS2R R10, SRZ ;  /* 0x00000000000a7805 */ /* 0x000fe2000001ff00 */
[----:B------:R-:W-:Y:S01]  /*0240*/  IMAD R17, R12, 0x400, R14 ;  /* 0x000004000c117824 */ /* 0x000fe200078e020e */
[----:B------:R-:W-:Y:S02]  /*0250*/  CS2R R12, SRZ ;  /* 0x00000000000c7805 */ /* 0x000fe4000001ff00 */
[----:B------:R-:W-:Y:S01]  /*0260*/  CS2R R14, SRZ ;  /* 0x00000000000e7805 */ /* 0x000fe2000001ff00 */
[--C-:B------:R-:W-:Y:S01]  /*0270*/  IMAD.WIDE R24, R25, 0x4, R26.reuse ;  /* 0x0000000419187825 */ /* 0x100fe200078e021a */
[----:B------:R-:W2:Y:S03]  /*0280*/  @!P0 LDG.E.EL.128 R4, desc[UR6][R18.64] ;  /* 0x0000000612048981 */ /* 0x000ea6000c2e1d00 */
[--C-:B------:R-:W-:Y:S01]  /*0290*/  IMAD.WIDE R22, R23, 0x4, R26.reuse ;  /* 0x0000000417167825 */ /* 0x100fe200078e021a */
[----:B------:R1:W3:Y:S03]  /*02a0*/  @!P2 LDG.E.EL.128 R12, desc[UR6][R24.64] ;  /* 0x00000006180ca981 */ /* 0x0002e6000c2e1d00 */
[----:B------:R-:W-:Y:S01]  /*02b0*/  IMAD.WIDE R26, R17, 0x4, R26 ;  /* 0x00000004111a7825 */ /* 0x000fe200078e021a */
[----:B------:R-:W4:Y:S01]  /*02c0*/  @!P1 LDG.E.EL.128 R8, desc[UR6][R22.64] ;  /* 0x0000000616089981 */ /* 0x000f22000c2e1d00 */
[----:B-1----:R-:W1:Y:S01]  /*02d0*/  LDC.64 R24, c[0x0][0x220] ;  /* 0x00008800ff187b82 */ /* 0x002e620000000a00 */
[----:B------:R-:W-:-:S02]  /*02e0*/  CS2R R16, SRZ ;  /* 0x0000000000107805 */ /* 0x000fc4000001ff00 */
[----:B------:R-:W-:Y:S01]  /*02f0*/  CS2R R18, SRZ ;  /* 0x0000000000127805 */ /* 0x000fe2000001ff00 */
[----:B-----5:R-:W-:-:S05]  /*0300*/  IMAD.WIDE R20, R29, 0x4, R20 ;  /* 0x000000041d147825 */ /* 0x020fca00078e0214 */
[----:B------:R-:W5:Y:S04]  /*0310*/  @!P3 LDG.E.EL.128 R16, desc[UR6][R26.64] ;  /* 0x000000061a10b981 */ /* 0x000f68000c2e1d00 */
[----:B0-----:R-:W2:Y:S01]  /*0320*/  LDG.E.EL.128 R20, desc[UR6][R20.64] ;  /* 0x0000000614147981 */ /* 0x001ea2000c2e1d00 */
[----:B-1----:R-:W-:-:S06]  /*0330*/  IMAD.WIDE R24, R29, 0x4, R24 ;  /* 0x000000041d187825 */ /* 0x002fcc00078e0218 */
[----:B------:R-:W5:Y:S01]  /*0340*/  LDG.E.EL.128 R24, desc[UR6][R24.64] ;  /* 0x0000000618187981 */ /* 0x000f62000c2e1d00 */
[C---:B--2---:R-:W-:Y:S01]  /*0350*/  FADD R5, -R21.reuse, R5 ;  /* 0x0000000515057221 */ /* 0x044fe20000000100 */
[C---:B----4-:R-:W-:Y:S01]  /*0360*/  FADD R9, -R21.reuse, R9 ;  /* 0x0000000915097221 */ /* 0x050fe20000000100 */
[C---:B---3--:R-:W-:Y:S01]  /*0370*/  FADD R13, -R21.reuse, R13 ;  /* 0x0000000d150d7221 */ /* 0x048fe20000000100 */
[----:B-----5:R-:W-:Y:S01]  /*0380*/  FADD R17, -R21, R17 ;  /* 0x0000001115117221 */ /* 0x020fe20000000100 */
[C---:B------:R-:W-:Y:S01]  /*0390*/  FADD R4, -R20.reuse, R4 ;  /* 0x0000000414047221 */ /* 0x040fe20000000100 */
[C---:B------:R-:W-:Y:S01]  /*03a0*/  FADD R8, -R20.reuse, R8 ;  /* 0x0000000814087221 */ /* 0x040fe20000000100 */
[C---:B------:R-:W-:Y:S01]  /*03b0*/  FADD R12, -R20.reuse, R12 ;  /* 0x0000000c140c7221 */ /* 0x040fe20000000100 */
[----:B------:R-:W-:Y:S01]  /*03c0*/  FADD R16, -R20, R16 ;  /* 0x0000001014107221 */ /* 0x000fe20000000100 */
[----:B------:R-:W-:-:S04]  /*03d0*/  FADD R21, R25, 9.9999997473787516356e-06 ;  /* 0x3727c5ac19157421 */ /* 0x000fc80000000000 */
[----:B------:R-:W0:Y:S01]  /*03e0*/  MUFU.SQRT R20, R21 ;  /* 0x0000001500147308 */ /* 0x000e220000002000 */
[C---:B------:R-:W-:Y:S01]  /*03f0*/  FADD R6, -R22.reuse, R6 ;  /* 0x0000000616067221 */ /* 0x040fe20000000100 */
[C---:B------:R-:W-:Y:S01]  /*0400*/  FADD R10, -R22.reuse, R10 ;  /* 0x0000000a160a7221 */ /* 0x040fe20000000100 */
[C---:B------:R-:W-:Y:S01]  /*0410*/  FADD R14, -R22.reuse, R14 ;  /* 0x0000000e160e7221 */ /* 0x040fe20000000100 */
[----:B------:R-:W-:Y:S01]  /*0420*/  FADD R18, -R22, R18 ;  /* 0x0000001216127221 */ /* 0x000fe20000000100 */
[----:B------:R-:W-:-:S04]  /*0430*/  FADD R22, R26, 9.9999997473787516356e-06 ;  /* 0x3727c5ac1a167421 */ /* 0x000fc80000000000 */
[----:B------:R-:W1:Y:S01]  /*0440*/  MUFU.SQRT R25, R22 ;  /* 0x0000001600197308 */ /* 0x000e620000002000 */
[C---:B0-----:R-:W-:Y:S02]  /*0450*/  FSETP.GT.AND P0, PT, R20.reuse, 8.50705917302346158658e+37, PT ;  /* 0x7e8000001400780b */ /* 0x041fe40003f04000 */
[----:B------:R-:W-:Y:S01]  /*0460*/  FSETP.GEU.AND P1, PT, R20, 1.175494350822287508e-38, PT ;  /* 0x008000001400780b */ /* 0x000fe20003f2e000 */
[----:B------:R-:W-:Y:S02]  /*0470*/  IMAD.MOV.U32 R21, RZ, RZ, 0x3e800000 ;  /* 0x3e800000ff157424 */ /* 0x000fe400078e00ff */
[----:B------:R-:W-:Y:S01]  /*0480*/  FADD R27, R27, 9.9999997473787516356e-06 ;  /* 0x3727c5ac1b1b7421 */ /* 0x000fe20000000000 */
[----:B------:R-:W-:Y:S02]  /*0490*/  FADD R24, R24, 9.9999997473787516356e-06 ;  /* 0x3727c5ac18187421 */ /* 0x000fe40000000000 */
[----:B------:R-:W-:Y:S01]  /*04a0*/  FSEL R26, R21, 1, P0 ;  /* 0x3f800000151a7808 */ /* 0x000fe20000000000 */
[----:B------:R-:W-:-:S02]  /*04b0*/  FADD R7, -R23, R7 ;  /* 0x0000000717077221 */ /* 0x000fc40000000100 */
[----:B------:R-:W0:Y:S02]  /*04c0*/  MUFU.SQRT R27, R27 ;  /* 0x0000001b001b7308 */ /* 0x000e240000002000 */
[----:B------:R-:W-:Y:S01]  /*04d0*/  @P0 FMUL R20, R20, 0.25 ;  /* 0x3e80000014140820 */ /* 0x000fe20000400000 */
[C---:B------:R-:W-:Y:S01]  /*04e0*/  FADD R11, -R23.reuse, R11 ;  /* 0x0000000b170b7221 */ /* 0x040fe20000000100 */
[C---:B------:R-:W-:Y:S01]  /*04f0*/  FADD R15, -R23.reuse, R15 ;  /* 0x0000000f170f7221 */ /* 0x040fe20000000100 */
[----:B------:R-:W-:Y:S01]  /*0500*/  FADD R19, -R23, R19 ;  /* 0x0000001317137221 */ /* 0x000fe20000000100 */
[----:B------:R-:W-:Y:S01]  /*0510*/  @!P1 FMUL R20, R20, 16777216 ;  /* 0x4b80000014149820 */ /* 0x000fe20000400000 */
[----:B------:R-:W-:Y:S01]  /*0520*/  @!P1 FMUL R26, R26, 16777216 ;  /* 0x4b8000001a1a9820 */ /* 0x000fe20000400000 */
[----:B------:R-:W2:Y:S01]  /*0530*/  MUFU.SQRT R23, R24 ;  /* 0x0000001800177308 */ /* 0x000ea20000002000 */
[C---:B-1----:R-:W-:Y:S02]  /*0540*/  FSETP.GT.AND P1, PT, R25.reuse, 8.50705917302346158658e+37, PT ;  /* 0x7e8000001900780b */ /* 0x042fe40003f24000 */
[----:B------:R-:W-:-:S05]  /*0550*/  FSETP.GEU.AND P4, PT, R25, 1.175494350822287508e-38, PT ;  /* 0x008000001900780b */ /* 0x000fca0003f8e000 */
[----:B------:R-:W1:Y:S01]  /*0560*/  MUFU.RCP R20, R20 ;  /* 0x0000001400147308 */ /* 0x000e620000001000 */
[----:B0-----:R-:W-:-:S05]  /*0570*/  FSETP.GT.AND P2, PT, R27, 8.50705917302346158658e+37, PT ;  /* 0x7e8000001b00780b */ /* 0x001fca0003f44000 */
[----:B------:R-:W-:Y:S01]  /*0580*/  @P1 FMUL R25, R25, 0.25 ;  /* 0x3e80000019191820 */ /* 0x000fe20000400000 */
[----:B--2---:R-:W-:Y:S02]  /*0590*/  FSETP.GT.AND P0, PT, R23, 8.50705917302346158658e+37, PT ;  /* 0x7e8000001700780b */ /* 0x004fe40003f04000 */
[----:B------:R-:W-:Y:S01]  /*05a0*/  FSETP.GEU.AND P5, PT, R27, 1.175494350822287508e-38, PT ;  /* 0x008000001b00780b */ /* 0x000fe20003fae000 */
[----:B------:R-:W-:Y:S01]  /*05b0*/  @!P4 FMUL R25, R25, 16777216 ;  /* 0x4b8000001919c820 */ /* 0x000fe20000400000 */
[----:B------:R-:W-:Y:S01]  /*05c0*/  FSETP.GEU.AND P3, PT, R23, 1.175494350822287508e-38, PT ;  /* 0x008000001700780b */ /* 0x000fe20003f6e000 */
[----:B-1----:R-:W-:-:S04]  /*05d0*/  FMUL R26, R20, R26 ;  /* 0x0000001a141a7220 */ /* 0x002fc80000400000 */
[----:B------:R-:W0:Y:S01]  /*05e0*/  MUFU.RCP R25, R25 ;  /* 0x0000001900197308 */ /* 0x000e220000001000 */
[----:B------:R-:W-:Y:S01]  /*05f0*/  @P2 FMUL R27, R27, 0.25 ;  /* 0x3e8000001b1b2820 */ /* 0x000fe20000400000 */
[C---:B------:R-:W-:Y:S02]  /*0600*/  FMUL R22, R26.reuse, R13 ;  /* 0x0000000d1a167220 */ /* 0x040fe40000400000 */
[----:B------:R-:W-:Y:S01]  /*0610*/  @P0 FMUL R23, R23, 0.25 ;  /* 0x3e80000017170820 */ /* 0x000fe20000400000 */
[----:B------:R-:W-:Y:S01]  /*0620*/  FSEL R13, R21, 1, P1 ;  /* 0x3f800000150d7808 */ /* 0x000fe20000800000 */
[----:B------:R-:W-:Y:S01]  /*0630*/  @!P5 FMUL R27, R27, 16777216 ;  /* 0x4b8000001b1bd820 */ /* 0x000fe20000400000 */
[C---:B------:R-:W-:Y:S01]  /*0640*/  FMUL R24, R26.reuse, R9 ;  /* 0x000000091a187220 */ /* 0x040fe20000400000 */
[----:B------:R-:W-:Y:S01]  /*0650*/  @!P3 FMUL R23, R23, 16777216 ;  /* 0x4b8000001717b820 */ /* 0x000fe20000400000 */
[C---:B------:R-:W-:Y:S01]  /*0660*/  FMUL R20, R26.reuse, R17 ;  /* 0x000000111a147220 */ /* 0x040fe20000400000 */
[----:B------:R-:W-:Y:S01]  /*0670*/  @!P4 FMUL R13, R13, 16777216 ;  /* 0x4b8000000d0dc820 */ /* 0x000fe20000400000 */
[----:B------:R-:W1:Y:S01]  /*0680*/  MUFU.RCP R9, R27 ;  /* 0x0000001b00097308 */ /* 0x000e620000001000 */
[----:B------:R-:W-:-:S02]  /*0690*/  FMUL R26, R26, R5 ;  /* 0x000000051a1a7220 */ /* 0x000fc40000400000 */
[----:B0-----:R-:W-:Y:S01]  /*06a0*/  FMUL R25, R25, R13 ;  /* 0x0000000d19197220 */ /* 0x001fe20000400000 */
[----:B------:R-:W-:-:S04]  /*06b0*/  FSEL R13, R21, 1, P0 ;  /* 0x3f800000150d7808 */ /* 0x000fc80000000000 */
[----:B------:R0:W2:Y:S01]  /*06c0*/  MUFU.RCP R5, R23 ;  /* 0x0000001700057308 */ /* 0x0000a20000001000 */
[----:B------:R-:W-:Y:S01]  /*06d0*/  FSEL R21, R21, 1, P2 ;  /* 0x3f80000015157808 */ /* 0x000fe20001000000 */
[----:B------:R-:W-:-:S04]  /*06e0*/  @!P3 FMUL R13, R13, 16777216 ;  /* 0x4b8000000d0db820 */ /* 0x000fc80000400000 */
[----:B------:R-:W-:Y:S01]  /*06f0*/  @!P5 FMUL R21, R21, 16777216 ;  /* 0x4b8000001515d820 */ /* 0x000fe20000400000 */
[----:B------:R-:W-:-:S03]  /*0700*/  FMUL R17, R25, R14 ;  /* 0x0000000e19117220 */ /* 0x000fc60000400000 */
[----:B-1----:R-:W-:Y:S01]  /*0710*/  FMUL R9, R9, R21 ;  /* 0x0000001509097220 */ /* 0x002fe20000400000 */
[C---:B------:R-:W-:Y:S01]  /*0720*/  FMUL R21, R25.reuse, R10 ;  /* 0x0000000a19157220 */ /* 0x040fe20000400000 */
[----:B0-----:R-:W-:Y:S01]  /*0730*/  FMUL R23, R25, R6 ;  /* 0x0000000619177220 */ /* 0x001fe20000400000 */
[----:B--2---:R-:W-:Y:S01]  /*0740*/  FMUL R5, R5, R13 ;  /* 0x0000000d05057220 */ /* 0x004fe20000400000 */
[----:B------:R-:W-:Y:S01]  /*0750*/  FMUL R13, R25, R18 ;  /* 0x00000012190d7220 */ /* 0x000fe20000400000 */
[C---:B------:R-:W-:Y:S01]  /*0760*/  FMUL R14, R9.reuse, R19 ;  /* 0x00000013090e7220 */ /* 0x040fe20000400000 */
[C---:B------:R-:W-:Y:S01]  /*0770*/  FMUL R18, R9.reuse, R15 ;  /* 0x0000000f09127220 */ /* 0x040fe20000400000 */
[C---:B------:R-:W-:Y:S01]  /*0780*/  FMUL R15, R9.reuse, R11 ;  /* 0x0000000b090f7220 */ /* 0x040fe20000400000 */
[----:B------:R-:W-:Y:S01]  /*0790*/  FMUL R19, R9, R7 ;  /* 0x0000000709137220 */ /* 0x000fe20000400000 */
[----:B------:R-:W0:Y:S08]  /*07a0*/  LDC.64 R10, c[0x0][0x230] ;  /* 0x00008c00ff0a7b82 */ /* 0x000e300000000a00 */
[----:B------:R-:W1:Y:S01]  /*07b0*/  LDC.64 R6, c[0x0][0x228] ;  /* 0x00008a00ff067b82 */ /* 0x000e620000000a00 */
[C---:B------:R-:W-:Y:S01]  /*07c0*/  FMUL R27, R5.reuse, R12 ;  /* 0x0000000c051b7220 */ /* 0x040fe20000400000 */
[C---:B------:R-:W-:Y:S01]  /*07d0*/  FMUL R25, R5.reuse, R16 ;  /* 0x0000001005197220 */ /* 0x040fe20000400000 */
[----:B------:R-:W-:Y:S01]  /*07e0*/  FMUL R12, R5, R4 ;  /* 0x00000004050c7220 */ /* 0x000fe20000400000 */
[----:B0-----:R-:W-:-:S04]  /*07f0*/  IMAD.WIDE R10, R29, 0x4, R10 ;  /* 0x000000041d0a7825 */ /* 0x001fc800078e020a */
[----:B-1----:R-:W-:-:S04]  /*0800*/  IMAD.WIDE R6, R29, 0x4, R6 ;  /* 0x000000041d067825 */ /* 0x002fc800078e0206 */
[----:B------:R-:W-:Y:S02]  /*0810*/  FMUL R29, R5, R8 ;  /* 0x00000008051d7220 */ /* 0x000fe40000400000 */
[----:B------:R-:W2:Y:S04]  /*0820*/  LDG.E.EL.128 R8, desc[UR6][R10.64] ;  /* 0x000000060a087981 */ /* 0x000ea8000c2e1d00 */
[----:B------:R-:W2:Y:S01]  /*0830*/  LDG.E.EL.128 R4, desc[UR6][R6.64] ;  /* 0x0000000606047981 */ /* 0x000ea2000c2e1d00 */
[----:B------:R-:W0:Y:S01]  /*0840*/  S2UR UR5, SR_CgaCtaId ;  /* 0x00000000000579c3 */ /* 0x000e220000008800 */
[----:B------:R-:W-:Y:S02]  /*0850*/  UMOV UR4, 0x400 ;  /* 0x0000040000047882 */ /* 0x000fe40000000000 */
[----:B0-----:R-:W-:Y:S01]  /*0860*/  UPRMT UR4, UR5, 0x654, UR4 ;  /* 0x0000065405047896 */ /* 0x001fe20008000004 */
[C-C-:B--2---:R-:W-:Y:S01]  /*0870*/  FFMA R12, R4.reuse, R12, R8.reuse ;  /* 0x0000000c040c7223 */ /* 0x144fe20000000008 */
[C-C-:B------:R-:W-:Y:S01]  /*0880*/  FFMA R29, R4.reuse, R29, R8.reuse ;  /* 0x0000001d041d7223 */ /* 0x140fe20000000008 */
[C-C-:B------:R-:W-:Y:S01]  /*0890*/  FFMA R27, R4.reuse, R27, R8.reuse ;  /* 0x0000001b041b7223 */ /* 0x140fe20000000008 */
[----:B------:R-:W-:-:S02]  /*08a0*/  FFMA R25, R4, R25, R8 ;  /* 0x0000001904197223 */ /* 0x000fc40000000008 */
[----:B------:R-:W0:Y:S01]  /*08b0*/  S2R R4, SR_TID.X ;  /* 0x0000000000047919 */ /* 0x000e220000002100 */
[C-C-:B------:R-:W-:Y:S01]  /*08c0*/  FFMA R26, R5.reuse, R26, R9.reuse ;  /* 0x0000001a051a7223 */ /* 0x140fe20000000009 */
[C-C-:B------:R-:W-:Y:S01]  /*08d0*/  FFMA R24, R5.reuse, R24, R9.reuse ;  /* 0x0000001805187223 */ /* 0x140fe20000000009 */
[C-C-:B------:R-:W-:Y:S01]  /*08e0*/  FFMA R22, R5.reuse, R22, R9.reuse ;  /* 0x0000001605167223 */ /* 0x140fe20000000009 */
[----:B------:R-:W-:Y:S01]  /*08f0*/  FFMA R20, R5, R20, R9 ;  /* 0x0000001405147223 */ /* 0x000fe20000000009 */
[----:B------:R-:W-:Y:S02]  /*0900*/  IMAD.SHL.U32 R5, R0, 0x400, RZ ;  /* 0x0000040000057824 */ /* 0x000fe400078e00ff */
[C-C-:B------:R-:W-:Y:S01]  /*0910*/  FFMA R23, R6.reuse, R23, R10.reuse ;  /* 0x0000001706177223 */ /* 0x140fe2000000000a */
[C-C-:B------:R-:W-:Y:S01]  /*0920*/  FFMA R21, R6.reuse, R21, R10.reuse ;  /* 0x0000001506157223 */ /* 0x140fe2000000000a */
[C-C-:B------:R-:W-:Y:S01]  /*0930*/  FFMA R17, R6.reuse, R17, R10.reuse ;  /* 0x0000001106117223 */ /* 0x140fe2000000000a */
[----:B------:R-:W-:Y:S01]  /*0940*/  FFMA R13, R6, R13, R10 ;  /* 0x0000000d060d7223 */ /* 0x000fe2000000000a */
[C-C-:B------:R-:W-:Y:S01]  /*0950*/  FFMA R19, R7.reuse, R19, R11.reuse ;  /* 0x0000001307137223 */ /* 0x140fe2000000000b */
[C-C-:B------:R-:W-:Y:S01]  /*0960*/  FFMA R15, R7.reuse, R15, R11.reuse ;  /* 0x0000000f070f7223 */ /* 0x140fe2000000000b */
[C-C-:B------:R-:W-:Y:S01]  /*0970*/  FFMA R18, R7.reuse, R18, R11.reuse ;  /* 0x0000001207127223 */ /* 0x140fe2000000000b */
[----:B------:R-:W-:-:S02]  /*0980*/  FFMA R14, R7, R14, R11 ;  /* 0x0000000e070e7223 */ /* 0x000fc4000000000b */
[----:B------:R-:W-:Y:S02]  /*0990*/  FSETP.GEU.AND P0, PT, R19, RZ, PT ;  /* 0x000000ff1300720b */ /* 0x000fe40003f0e000 */
[----:B------:R-:W-:Y:S02]  /*09a0*/  FSETP.GEU.AND P3, PT, R12, RZ, PT ;  /* 0x000000ff0c00720b */ /* 0x000fe40003f6e000 */
[----:B0-----:R-:W-:Y:S02]  /*09b0*/  SHF.R.U32.HI R6, RZ, 0x2, R4 ;  /* 0x00000002ff067819 */ /* 0x001fe40000011604 */
[----:B------:R-:W-:Y:S02]  /*09c0*/  LOP3.LUT R4, R5, 0xc00, RZ, 0xc0, !PT ;  /* 0x00000c0005047812 */ /* 0x000fe400078ec0ff */
[----:B------:R-:W-:Y:S02]  /*09d0*/  SGXT.U32 R5, R6, 0x6 ;  /* 0x000000060605781a */ /* 0x000fe40000000000 */
[----:B------:R-:W-:-:S02]  /*09e0*/  LOP3.LUT R7, R4, 0x200, RZ, 0xfc, !PT ;  /* 0x0000020004077812 */ /* 0x000fc400078efcff */
[C---:B------:R-:W-:Y:S02]  /*09f0*/  LOP3.LUT R5, R4.reuse, R5, RZ, 0xfc, !PT ;  /* 0x0000000504057212 */ /* 0x040fe400078efcff */
[C---:B------:R-:W-:Y:S02]  /*0a00*/  LOP3.LUT R6, R4.reuse, 0x100, RZ, 0xfc, !PT ;  /* 0x0000010004067812 */ /* 0x040fe400078efcff */
[C---:B------:R-:W-:Y:S02]  /*0a10*/  LOP3.LUT R9, R4.reuse, 0x300, RZ, 0xfc, !PT ;  /* 0x0000030004097812 */ /* 0x040fe400078efcff */
[----:B------:R-:W-:Y:S02]  /*0a20*/  LEA.HI R4, R4, UR4, RZ, 0x1a ;  /* 0x0000000404047c11 */ /* 0x000fe4000f8fd0ff */
[----:B------:R-:W-:-:S03]  /*0a30*/  LEA.HI R8, R7, UR4, RZ, 0x1a ;  /* 0x0000000407087c11 */ /* 0x000fc6000f8fd0ff */
[C---:B------:R-:W-:Y:S01]  /*0a40*/  IMAD R7, R5.reuse, 0x4, R4 ;  /* 0x0000000405077824 */ /* 0x040fe200078e0204 */
[----:B------:R-:W-:Y:S01]  /*0a50*/  LEA.HI R6, R6, UR4, RZ, 0x1a ;  /* 0x0000000406067c11 */ /* 0x000fe2000f8fd0ff */
[----:B------:R-:W-:Y:S01]  /*0a60*/  IMAD R4, R5, 0x4, R8 ;  /* 0x0000000405047824 */ /* 0x000fe200078e0208 */
[----:B------:R-:W-:Y:S02]  /*0a70*/  FSETP.GEU.AND P2, PT, R26, RZ, PT ;  /* 0x000000ff1a00720b */ /* 0x000fe40003f4e000 */
[----:B------:R-:W-:Y:S02]  /*0a80*/  FSETP.GEU.AND P1, PT, R23, RZ, PT ;  /* 0x000000ff1700720b */ /* 0x000fe40003f2e000 */
[----:B------:R-:W-:Y:S02]  /*0a90*/  FSEL R8, R19, RZ, P0 ;  /* 0x000000ff13087208 */ /* 0x000fe40000000000 */
[----:B------:R-:W-:Y:S02]  /*0aa0*/  FSETP.GEU.AND P0, PT, R27, RZ, PT ;  /* 0x000000ff1b00720b */ /* 0x000fe40003f0e000 */
[----:B------:R-:W-:-:S02]  /*0ab0*/  LEA.HI R10, R9, UR4, RZ, 0x1a ;  /* 0x00000004090a7c11 */ /* 0x000fc4000f8fd0ff */
[----:B------:R-:W-:Y:S02]  /*0ac0*/  FSEL R12, R12, RZ, P3 ;  /* 0x000000ff0c0c7208 */ /* 0x000fe40001800000 */
[----:B------:R-:W-:Y:S02]  /*0ad0*/  LEA R6, R5, R6, 0x2 ;  /* 0x0000000605067211 */ /* 0x000fe400078e10ff */
[----:B------:R-:W-:Y:S02]  /*0ae0*/  FSEL R9, R26, RZ, P2 ;  /* 0x000000ff1a097208 */ /* 0x000fe40001000000 */
[----:B------:R-:W-:Y:S02]  /*0af0*/  FSEL R23, R23, RZ, P1 ;  /* 0x000000ff17177208 */ /* 0x000fe40000800000 */
[----:B------:R-:W-:Y:S02]  /*0b00*/  FSETP.GEU.AND P4, PT, R29, RZ, PT ;  /* 0x000000ff1d00720b */ /* 0x000fe40003f8e000 */
[----:B------:R-:W-:-:S02]  /*0b10*/  FSETP.GEU.AND P1, PT, R15, RZ, PT ;  /* 0x000000ff0f00720b */ /* 0x000fc40003f2e000 */
[----:B------:R-:W-:Y:S02]  /*0b20*/  FSETP.GEU.AND P3, PT, R24, RZ, PT ;  /* 0x000000ff1800720b */ /* 0x000fe40003f6e000 */
[----:B------:R-:W-:Y:S01]  /*0b30*/  FSEL R16, R27, RZ, P0 ;  /* 0x000000ff1b107208 */ /* 0x000fe20000000000 */
[----:B------:R-:W-:Y:S01]  /*0b40*/  IMAD R5, R5, 0x4, R10 ;  /* 0x0000000405057824 */ /* 0x000fe200078e020a */
[----:B------:R-:W-:Y:S01]  /*0b50*/  FSETP.GEU.AND P0, PT, R22, RZ, PT ;  /* 0x000000ff1600720b */ /* 0x000fe20003f0e000 */
[----:B------:R0:W-:Y:S01]  /*0b60*/  STS [R7], R12 ;  /* 0x0000000c07007388 */ /* 0x0001e20000000800 */
[----:B------:R-:W-:Y:S02]  /*0b70*/  FSETP.GEU.AND P2, PT, R21, RZ, PT ;  /* 0x000000ff1500720b */ /* 0x000fe40003f4e000 */
[----:B------:R-:W-:Y:S01]  /*0b80*/  FSEL R10, R29, RZ, P4 ;  /* 0x000000ff1d0a7208 */ /* 0x000fe20002000000 */
[----:B------:R1:W-:Y:S01]  /*0b90*/  STS [R6+0x400], R9 ;  /* 0x0004000906007388 */ /* 0x0003e20000000800 */
[----:B------:R-:W-:-:S02]  /*0ba0*/  FSEL R11, R24, RZ, P3 ;  /* 0x000000ff180b7208 */ /* 0x000fc40001800000 */
[----:B------:R-:W-:Y:S01]  /*0bb0*/  FSEL R21, R21, RZ, P2 ;  /* 0x000000ff15157208 */ /* 0x000fe20001000000 */
[----:B------:R-:W-:Y:S01]  /*0bc0*/  STS [R4+0x800], R23 ;  /* 0x0008001704007388 */ /* 0x000fe20000000800 */
[----:B0-----:R-:W-:Y:S02]  /*0bd0*/  FSEL R12, R15, RZ, P1 ;  /* 0x000000ff0f0c7208 */ /* 0x001fe40000800000 */
[----:B------:R-:W-:Y:S02]  /*0be0*/  FSETP.GEU.AND P1, PT, R25, RZ, PT ;  /* 0x000000ff1900720b */ /* 0x000fe40003f2e000 */
[----:B-1----:R-:W-:Y:S01]  /*0bf0*/  FSEL R9, R22, RZ, P0 ;  /* 0x000000ff16097208 */ /* 0x002fe20000000000 */
[----:B------:R0:W-:Y:S01]  /*0c00*/  STS [R5+0xc00], R8 ;  /* 0x000c000805007388 */ /* 0x0001e20000000800 */
[----:B------:R-:W-:Y:S02]  /*0c10*/  FSETP.GEU.AND P3, PT, R17, RZ, PT ;  /* 0x000000ff1100720b */ /* 0x000fe40003f6e000 */
[----:B------:R-:W-:Y:S01]  /*0c20*/  FSETP.GEU.AND P0, PT, R20, RZ, PT ;  /* 0x000000ff1400720b */ /* 0x000fe20003f0e000 */
[----:B------:R1:W-:Y:S01]  /*0c30*/  STS [R7+0x100], R10 ;  /* 0x0001000a07007388 */ /* 0x0003e20000000800 */
[----:B------:R-:W-:-:S02]  /*0c40*/  FSETP.GEU.AND P2, PT, R18, RZ, PT ;  /* 0x000000ff1200720b */ /* 0x000fc40003f4e000 */
[----:B------:R-:W-:Y:S01]  /*0c50*/  FSEL R17, R17, RZ, P3 ;  /* 0x000000ff11117208 */ /* 0x000fe20001800000 */
[----:B------:R2:W-:Y:S01]  /*0c60*/  STS [R6+0x500], R11 ;  /* 0x0005000b06007388 */ /* 0x0005e20000000800 */
[----:B0-----:R-:W-:-:S03]  /*0c70*/  FSEL R8, R18, RZ, P2 ;  /* 0x000000ff12087208 */ /* 0x001fc60001000000 */
[----:B------:R-:W-:Y:S01]  /*0c80*/  STS [R4+0x900], R21 ;  /* 0x0009001504007388 */ /* 0x000fe20000000800 */
[----:B-1----:R-:W-:Y:S02]  /*0c90*/  FSEL R10, R25, RZ, P1 ;  /* 0x000000ff190a7208 */ /* 0x002fe40000800000 */
[C---:B------:R-:W-:Y:S02]  /*0ca0*/  FSETP.GEU.AND P1, PT, R13.reuse, RZ, PT ;  /* 0x000000ff0d00720b */ /* 0x040fe40003f2e000 */
[----:B--2---:R-:W-:Y:S01]  /*0cb0*/  FSEL R11, R20, RZ, P0 ;  /* 0x000000ff140b7208 */ /* 0x004fe20000000000 */
[----:B------:R-:W-:Y:S01]  /*0cc0*/  STS [R5+0xd00], R12 ;  /* 0x000d000c05007388 */ /* 0x000fe20000000800 */
[C---:B------:R-:W-:Y:S02]  /*0cd0*/  FSETP.GEU.AND P0, PT, R14.reuse, RZ, PT ;  /* 0x000000ff0e00720b */ /* 0x040fe40003f0e000 */
[----:B------:R-:W-:Y:S01]  /*0ce0*/  FSEL R13, R13, RZ, P1 ;  /* 0x000000ff0d0d7208 */ /* 0x000fe20000800000 */
[----:B------:R-:W-:Y:S01]  /*0cf0*/  STS [R7+0x200], R16 ;  /* 0x0002001007007388 */ /* 0x000fe20000000800 */
[----:B------:R-:W-:-:S03]  /*0d00*/  FSEL R14, R14, RZ, P0 ;  /* 0x000000ff0e0e7208 */ /* 0x000fc60000000000 */
[----:B------:R-:W-:Y:S04]  /*0d10*/  STS [R6+0x600], R9 ;  /* 0x0006000906007388 */ /* 0x000fe80000000800 */
[----:B------:R0:W-:Y:S04]  /*0d20*/  STS [R4+0xa00], R17 ;  /* 0x000a001104007388 */ /* 0x0001e80000000800 */
[----:B------:R-:W-:Y:S01]  /*0d30*/  STS [R5+0xe00], R8 ;  /* 0x000e000805007388 */ /* 0x000fe20000000800 */
[----:B------:R-:W-:-:S03]  /*0d40*/  LOP3.LUT R18, R3, 0x3fc, RZ, 0xc0, !PT ;  /* 0x000003fc03127812 */ /* 0x000fc600078ec0ff */
[----:B------:R-:W-:Y:S01]  /*0d50*/  STS [R7+0x300], R10 ;  /* 0x0003000a07007388 */ /* 0x000fe20000000800 */
[----:B------:R-:W-:Y:S01]  /*0d60*/  SHF.R.U32.HI R15, RZ, 0x8, R3 ;  /* 0x00000008ff0f7819 */ /* 0x000fe20000011603 */
[----:B0-----:R-:W0:Y:S02]  /*0d70*/  LDC.64 R16, c[0x0][0x238] ;  /* 0x00008e00ff107b82 */ /* 0x001e240000000a00 */
[----:B------:R1:W-:Y:S04]  /*0d80*/  STS [R6+0x700], R11 ;  /* 0x0007000b06007388 */ /* 0x0003e80000000800 */
[----:B------:R2:W-:Y:S04]  /*0d90*/  STS [R4+0xb00], R13 ;  /* 0x000b000d04007388 */ /* 0x0005e80000000800 */
[----:B------:R-:W-:Y:S01]  /*0da0*/  STS [R5+0xf00], R14 ;  /* 0x000f000e05007388 */ /* 0x000fe20000000800 */
[----:B------:R-:W-:-:S02]  /*0db0*/  LOP3.LUT R9, R18, 0x400, RZ, 0xfc, !PT ;  /* 0x0000040012097812 */ /* 0x000fc400078efcff */
[----:B------:R-:W-:Y:S02]  /*0dc0*/  LOP3.LUT R12, R18, 0x800, RZ, 0xfc, !PT ;  /* 0x00000800120c7812 */ /* 0x000fe400078efcff */
[----:B------:R-:W-:Y:S02]  /*0dd0*/  SHF.R.U32.HI R9, RZ, 0x6, R9 ;  /* 0x00000006ff097819 */ /* 0x000fe40000011609 */
[----:B------:R-:W-:Y:S02]  /*0de0*/  SHF.R.U32.HI R12, RZ, 0x6, R12 ;  /* 0x00000006ff0c7819 */ /* 0x000fe4000001160c */
[----:B-1----:R-:W-:Y:S02]  /*0df0*/  SGXT.U32 R6, R15, 0x2 ;  /* 0x000000020f06781a */ /* 0x002fe40000000000 */
[----:B------:R-:W-:Y:S02]  /*0e00*/  LOP3.LUT R8, R9, 0x1c, RZ, 0xc0, !PT ;  /* 0x0000001c09087812 */ /* 0x000fe400078ec0ff */
[----:B------:R-:W-:-:S02]  /*0e10*/  LOP3.LUT R12, R12, 0x2c, RZ, 0xc0, !PT ;  /* 0x0000002c0c0c7812 */ /* 0x000fc400078ec0ff */
[----:B------:R-:W-:Y:S01]  /*0e20*/  LOP3.LUT R7, R6, 0x3fc, R3, 0xf8, !PT ;  /* 0x000003fc06077812 */ /* 0x000fe200078ef803 */
[----:B------:R-:W-:Y:S01]  /*0e30*/  VIADD R11, R8, UR4 ;  /* 0x00000004080b7c36 */ /* 0x000fe20008000000 */
[----:B------:R-:W-:Y:S01]  /*0e40*/  LEA R9, R6, UR4, 0x2 ;  /* 0x0000000406097c11 */ /* 0x000fe2000f8e10ff */
[----:B------:R-:W-:Y:S01]  /*0e50*/  VIADD R15, R12, UR4 ;  /* 0x000000040c0f7c36 */ /* 0x000fe20008000000 */
[----:B--2---:R-:W-:Y:S01]  /*0e60*/  LEA R4, R7, UR4, 0x2 ;  /* 0x0000000407047c11 */ /* 0x004fe2000f8e10ff */
[----:B------:R-:W-:Y:S01]  /*0e70*/  BAR.SYNC.DEFER_BLOCKING 0x0 ;  /* 0x0000000000007b1d */ /* 0x000fe20000010000 */
[C---:B------:R-:W-:Y:S01]  /*0e80*/  LEA R19, R18.reuse, R9, 0x2 ;  /* 0x0000000912137211 */ /* 0x040fe200078e10ff */
[C---:B------:R-:W-:Y:S02]  /*0e90*/  IMAD R20, R18.reuse, 0x4, R11 ;  /* 0x0000000412147824 */ /* 0x040fe400078e020b */
[----:B------:R-:W-:Y:S01]  /*0ea0*/  IMAD R21, R18, 0x4, R15 ;  /* 0x0000000412157824 */ /* 0x000fe200078e020f */
[----:B------:R-:W-:Y:S01]  /*0eb0*/  SHF.R.U32.HI R0, RZ, 0x6, R0 ;  /* 0x00000006ff007819 */ /* 0x000fe20000011600 */
[----:B------:R-:W-:Y:S04]  /*0ec0*/  LDS R4, [R4] ;  /* 0x0000000004047984 */ /* 0x000fe80000000800 */
[----:B------:R-:W-:Y:S04]  /*0ed0*/  LDS R5, [R19+0x4] ;  /* 0x0000040013057984 */ /* 0x000fe80000000800 */
[----:B------:R-:W-:Y:S04]  /*0ee0*/  LDS R6, [R19+0x8] ;  /* 0x0000080013067984 */ /* 0x000fe80000000800 */
[----:B------:R1:W2:Y:S04]  /*0ef0*/  LDS R7, [R19+0xc] ;  /* 0x00000c0013077984 */ /* 0x0002a80000000800 */
[----:B------:R-:W-:Y:S04]  /*0f00*/  LDS R8, [R20+0x1000] ;  /* 0x0010000014087984 */ /* 0x000fe80000000800 */
[----:B------:R-:W-:Y:S04]  /*0f10*/  LDS R9, [R20+0x1004] ;  /* 0x0010040014097984 */ /* 0x000fe80000000800 */
[----:B------:R-:W-:Y:S04]  /*0f20*/  LDS R10, [R20+0x1008] ;  /* 0x00100800140a7984 */ /* 0x000fe80000000800 */
[----:B------:R-:W3:Y:S04]  /*0f30*/  LDS R11, [R20+0x100c] ;  /* 0x00100c00140b7984 */ /* 0x000ee80000000800 */
[----:B------:R-:W-:Y:S04]  /*0f40*/  LDS R12, [R21+0x2000] ;  /* 0x00200000150c7984 */ /* 0x000fe80000000800 */
[----:B------:R-:W-:Y:S04]  /*0f50*/  LDS R13, [R21+0x2004] ;  /* 0x00200400150d7984 */ /* 0x000fe80000000800 */
[----:B------:R-:W-:Y:S04]  /*0f60*/  LDS R14, [R21+0x2008] ;  /* 0x00200800150e7984 */ /* 0x000fe80000000800 */
[----:B------:R4:W5:Y:S01]  /*0f70*/  LDS R15, [R21+0x200c] ;  /* 0x00200c00150f7984 */ /* 0x0009620000000800 */
[----:B------:R-:W-:-:S02]  /*0f80*/  LOP3.LUT R3, R3, 0xfc, RZ, 0xc0, !PT ;  /* 0x000000fc03037812 */ /* 0x000fc400078ec0ff */
[----:B-1----:R-:W-:Y:S02]  /*0f90*/  SGXT.U32 R19, R0, 0x2 ;  /* 0x000000020013781a */ /* 0x002fe40000000000 */
[----:B------:R-:W-:Y:S02]  /*0fa0*/  PRMT R3, R3, 0x6540, R2 ;  /* 0x0000654003037816 */ /* 0x000fe40000000002 */
[----:B------:R-:W-:Y:S02]  /*0fb0*/  LOP3.LUT R28, R28, R19, RZ, 0xfc, !PT ;  /* 0x000000131c1c7212 */ /* 0x000fe400078efcff */
[----:B------:R-:W-:Y:S02]  /*0fc0*/  ISETP.GE.AND P0, PT, R3, 0x100, PT ;  /* 0x000001000300780c */ /* 0x000fe40003f06270 */
[----:B------:R-:W-:Y:S01]  /*0fd0*/  LOP3.LUT R0, R18, 0xc00, RZ, 0xfc, !PT ;  /* 0x00000c0012007812 */ /* 0x000fe200078efcff */
[----:B------:R-:W-:-:S03]  /*0fe0*/  IMAD R19, R28, 0x100, R3 ;  /* 0x000001001c137824 */ /* 0x000fc600078e0203 */
[----:B------:R-:W-:Y:S01]  /*0ff0*/  SHF.R.U32.HI R0, RZ, 0x6, R0 ;  /* 0x00000006ff007819 */ /* 0x000fe20000011600 */
[C---:B----4-:R-:W-:Y:S01]  /*1000*/  VIADD R21, R19.reuse, 0x400 ;  /* 0x0000040013157836 */ /* 0x050fe20000000000 */
[----:B------:R-:W-:Y:S01]  /*1010*/  IADD3 R23, R19, 0x800, RZ ;  /* 0x0000080013177810 */ /* 0x000fe20007ffe0ff */
[----:B0-----:R-:W-:Y:S01]  /*1020*/  IMAD.WIDE R2, R19, 0x4, R16 ;  /* 0x0000000413027825 */ /* 0x001fe200078e0210 */
[----:B------:R-:W-:-:S03]  /*1030*/  LOP3.LUT R0, R0, 0x3c, RZ, 0xc0, !PT ;  /* 0x0000003c00007812 */ /* 0x000fc600078ec0ff */
[--C-:B------:R-:W-:Y:S01]  /*1040*/  IMAD.WIDE R20, R21, 0x4, R16.reuse ;  /* 0x0000000415147825 */ /* 0x100fe200078e0210 */
[----:B--2---:R0:W-:Y:S03]  /*1050*/  @!P0 STG.E.128 desc[UR6][R2.64], R4 ;  /* 0x0000000402008986 */ /* 0x0041e6000c101d06 */
[----:B------:R-:W-:Y:S01]  /*1060*/  IMAD.WIDE R22, R23, 0x4, R16 ;  /* 0x0000000417167825 */ /* 0x000fe200078e0210 */
[----:B---3--:R0:W-:Y:S03]  /*1070*/  @!P0 STG.E.128 desc[UR6][R20.64], R8 ;  /* 0x0000000814008986 */ /* 0x0081e6000c101d06 */
[----:B------:R-:W-:-:S04]  /*1080*/  VIADD R25, R0, UR4 ;  /* 0x0000000400197c36 */ /* 0x000fc80008000000 */
[----:B------:R-:W-:Y:S01]  /*1090*/  IMAD R25, R18, 0x4, R25 ;  /* 0x0000000412197824 */ /* 0x000fe200078e0219 */
[----:B-----5:R0:W-:Y:S02]  /*10a0*/  @!P0 STG.E.128 desc[UR6][R22.64], R12 ;  /* 0x0000000c16008986 */ /* 0x0201e4000c101d06 */
[----:B0-----:R-:W-:Y:S05]  /*10b0*/  @P0 EXIT ;  /* 0x000000000000094d */ /* 0x001fea0003800000 */
[----:B0-----:R-:W-:Y:S01]  /*10c0*/  LDS R4, [R25+0x3000] ;  /* 0x0030000019047984 */ /* 0x001fe20000000800 */
[----:B------:R-:W-:-:S03]  /*10d0*/  VIADD R19, R19, 0xc00 ;  /* 0x00000c0013137836 */ /* 0x000fc60000000000 */
[----:B------:R-:W-:Y:S01]  /*10e0*/  LDS R5, [R25+0x3004] ;  /* 0x0030040019057984 */ /* 0x000fe20000000800 */
[----:B------:R-:W-:-:S03]  /*10f0*/  IMAD.WIDE R16, R19, 0x4, R16 ;  /* 0x0000000413107825 */ /* 0x000fc600078e0210 */
[----:B------:R-:W-:Y:S04]  /*1100*/  LDS R6, [R25+0x3008] ;  /* 0x0030080019067984 */ /* 0x000fe80000000800 */
[----:B------:R-:W0:Y:S04]  /*1110*/  LDS R7, [R25+0x300c] ;  /* 0x00300c0019077984 */ /* 0x000e280000000800 */
[----:B0-----:R-:W-:Y:S01]  /*1120*/  STG.E.128 desc[UR6][R16.64], R4 ;  /* 0x0000000410007986 */ /* 0x001fe2000c101d06 */
[----:B------:R-:W-:Y:S05]  /*1130*/  EXIT ;  /* 0x000000000000794d */ /* 0x000fea0003800000 */
.L_x_0:
[----:B------:R-:W-:-:S00]  /*1140*/  BRA `(.L_x_0) ;  /* 0xfffffffc00fc7947 */ /* 0x000fc0000383ffff */
[----:B------:R-:W-:-:S00]  /*1150*/  NOP ;  /* 0x0000000000007918 */ /* 0x000fc00000000000 */
        /* <DEDUP_REMOVED lines=10> */
.L_x_1:


//--------------------- .nv.global.init           --------------------------
	.section	.nv.global.init,"aw",@progbits
.nv.global.init:
	.type		_$_str,@object
	.size		_$_str,(_$_str_$_2 - _$_str)
_$_str:
        /*0000*/ 	.byte	0x5f, 0x5f, 0x43, 0x55, 0x44, 0x41, 0x5f, 0x46, 0x54, 0x5a, 0x00
	.type		_$_str_$_2,@object
	.size		_$_str_$_2,(.L_1 - _$_str_$_2)
_$_str_$_2:
        /*000b*/ 	.byte	0x5f, 0x5f, 0x43, 0x55, 0x44, 0x41, 0x5f, 0x50, 0x52, 0x45, 0x43, 0x5f, 0x53, 0x51, 0x52, 0x54
        /*001b*/ 	.byte	0x00
.L_1:


//--------------------- .nv.shared.triton_poi_fused__native_batch_norm_legit_no_training_relu_24 --------------------------
	.section	.nv.shared.triton_poi_fused__native_batch_norm_legit_no_training_relu_24,"aw",@nobits
	.sectionflags	@""
	.align	16
	.zero		1024


//--------------------- .nv.constant0.triton_poi_fused__native_batch_norm_legit_no_training_relu_24 --------------------------
	.section	.nv.constant0.triton_poi_fused__native_batch_norm_legit_no_training_relu_24,"a",@progbits
	.sectionflags	@""
	.align	4
.nv.constant0.triton_poi_fused__native_batch_norm_legit_no_training_relu_24:
	.zero		584
